//
// Generated by NVIDIA NVVM Compiler
//
// Compiler Build ID: CL-36424714
// Cuda compilation tools, release 13.0, V13.0.88
// Based on NVVM 20.0.0
//

.version 9.0
.target sm_100
.address_size 64

	// .globl	_Z9genRandomPyy
.global .align 8 .u64 devData = 1;

.visible .entry _Z9genRandomPyy(
	.param .u64 .ptr .align 1 _Z9genRandomPyy_param_0,
	.param .u64 _Z9genRandomPyy_param_1
)
{
	.reg .pred 	%p<2>;
	.reg .b32 	%r<5>;
	.reg .b64 	%rd<18>;

	ld.param.u64 	%rd2, [_Z9genRandomPyy_param_0];
	ld.param.u64 	%rd3, [_Z9genRandomPyy_param_1];
	cvta.to.global.u64 	%rd1, %rd2;
	mov.u32 	%r2, %ntid.x;
	mov.u32 	%r3, %ctaid.x;
	mov.u32 	%r4, %tid.x;
	mad.lo.s32 	%r1, %r2, %r3, %r4;
	setp.gt.u64 	%p1, %rd3, 9;
	@%p1 bra 	$L__BB0_2;
	mul.wide.s32 	%rd15, %r1, 8;
	add.s64 	%rd16, %rd1, %rd15;
	mov.b64 	%rd17, 0;
	st.global.u64 	[%rd16], %rd17;
	bra.uni 	$L__BB0_3;
$L__BB0_2:
	ld.global.u64 	%rd4, [devData];
	mad.lo.s64 	%rd5, %rd4, 114, 514;
	mul.hi.u64 	%rd6, %rd5, 1557985533363343121;
	sub.s64 	%rd7, %rd5, %rd6;
	shr.u64 	%rd8, %rd7, 1;
	add.s64 	%rd9, %rd8, %rd6;
	shr.u64 	%rd10, %rd9, 11;
	mul.lo.s64 	%rd11, %rd10, 3777;
	sub.s64 	%rd12, %rd5, %rd11;
	mul.wide.s32 	%rd13, %r1, 8;
	add.s64 	%rd14, %rd1, %rd13;
	st.global.u64 	[%rd14], %rd12;
	st.global.u64 	[devData], %rd12;
$L__BB0_3:
	ret;

}
	// .globl	_Z11genRandom_sPyy
.visible .entry _Z11genRandom_sPyy(
	.param .u64 .ptr .align 1 _Z11genRandom_sPyy_param_0,
	.param .u64 _Z11genRandom_sPyy_param_1
)
{
	.reg .b32 	%r<12>;
	.reg .b64 	%rd<6>;

	ld.param.u64 	%rd1, [_Z11genRandom_sPyy_param_0];
	cvta.to.global.u64 	%rd2, %rd1;
	mov.u32 	%r1, %ntid.x;
	mov.u32 	%r2, %ctaid.x;
	mov.u32 	%r3, %tid.x;
	mad.lo.s32 	%r4, %r1, %r2, %r3;
	mad.lo.s32 	%r5, %r4, 114, 514;
	mul.hi.s32 	%r6, %r5, 582214259;
	shr.u32 	%r7, %r6, 31;
	shr.s32 	%r8, %r6, 9;
	add.s32 	%r9, %r8, %r7;
	mul.lo.s32 	%r10, %r9, 3777;
	sub.s32 	%r11, %r5, %r10;
	cvt.s64.s32 	%rd3, %r11;
	mul.wide.s32 	%rd4, %r4, 8;
	add.s64 	%rd5, %rd2, %rd4;
	st.global.u64 	[%rd5], %rd3;
	ret;

}


// ===== COMPILED SASS (sm_100) =====

	.target	sm_100

	.elftype	@"ET_EXEC"


//--------------------- .note.nv.tkinfo           --------------------------
	.section	.note.nv.tkinfo,"",@"SHT_NOTE"
	.sectionflags	@"SHF_NOTE_NV_TKINFO"
	.tkinfo
        /*0018*/ 	.word	0x00000002
        /*0030*/ 	.string	""
        /*0030*/ 	.string	"ptxas"
        /*0030*/ 	.string	"Cuda compilation tools, release 13.0, V13.0.88"
        /*0030*/ 	.string	"Build cuda_13.0.r13.0/compiler.36424714_0"
        /*0030*/ 	.string	"-arch sm_100 -m 64 "



//--------------------- .note.nv.cuinfo           --------------------------
	.section	.note.nv.cuinfo,"",@"SHT_NOTE"
	.sectionflags	@"SHF_NOTE_NV_CUINFO"
        /*0018*/ 	.short	0x0002
        /*001a*/ 	.short	0x0064
        /*001c*/ 	.short	0x0082
	.zero		2


//--------------------- .nv.info                  --------------------------
	.section	.nv.info,"",@"SHT_CUDA_INFO"
	.align	4


	//----- nvinfo : EIATTR_REGCOUNT
	.align		4
        /*0000*/ 	.byte	0x04, 0x2f
        /*0002*/ 	.short	(.L_2 - .L_1)
	.align		4
.L_1:
        /*0004*/ 	.word	index@(_Z9genRandomPyy)
        /*0008*/ 	.word	0x00000010


	//----- nvinfo : EIATTR_FRAME_SIZE
	.align		4
.L_2:
        /*000c*/ 	.byte	0x04, 0x11
        /*000e*/ 	.short	(.L_4 - .L_3)
	.align		4
.L_3:
        /*0010*/ 	.word	index@(_Z9genRandomPyy)
        /*0014*/ 	.word	0x00000000


	//----- nvinfo : EIATTR_REGCOUNT
	.align		4
.L_4:
        /*0018*/ 	.byte	0x04, 0x2f
        /*001a*/ 	.short	(.L_6 - .L_5)
	.align		4
.L_5:
        /*001c*/ 	.word	index@(_Z11genRandom_sPyy)
        /*0020*/ 	.word	0x0000000a


	//----- nvinfo : EIATTR_FRAME_SIZE
	.align		4
.L_6:
        /*0024*/ 	.byte	0x04, 0x11
        /*0026*/ 	.short	(.L_8 - .L_7)
	.align		4
.L_7:
        /*0028*/ 	.word	index@(_Z11genRandom_sPyy)
        /*002c*/ 	.word	0x00000000


	//----- nvinfo : EIATTR_MIN_STACK_SIZE
	.align		4
.L_8:
        /*0030*/ 	.byte	0x04, 0x12
        /*0032*/ 	.short	(.L_10 - .L_9)
	.align		4
.L_9:
        /*0034*/ 	.word	index@(_Z11genRandom_sPyy)
        /*0038*/ 	.word	0x00000000


	//----- nvinfo : EIATTR_MIN_STACK_SIZE
	.align		4
.L_10:
        /*003c*/ 	.byte	0x04, 0x12
        /*003e*/ 	.short	(.L_12 - .L_11)
	.align		4
.L_11:
        /*0040*/ 	.word	index@(_Z9genRandomPyy)
        /*0044*/ 	.word	0x00000000
.L_12:


//--------------------- .nv.compat                --------------------------
	.section	.nv.compat,"",@"SHT_CUDA_COMPAT_INFO"
	.align	4
        /*0000*/ 	.byte	0x02, 0x09, 0x00, 0x00, 0x02, 0x02, 0x01, 0x00, 0x02, 0x05, 0x05, 0x00, 0x03, 0x07, 0x01, 0x01
        /*0010*/ 	.byte	0x02, 0x03, 0x00, 0x00, 0x02, 0x06, 0x01, 0x00, 0x04, 0x0b, 0x08, 0x00, 0x09, 0x00, 0x00, 0x00
        /*0020*/ 	.byte	0x00, 0x00, 0x00, 0x00


//--------------------- .nv.info._Z11genRandom_sPyy --------------------------
	.section	.nv.info._Z11genRandom_sPyy,"",@"SHT_CUDA_INFO"
	.sectionflags	@""
	.align	4


	//----- nvinfo : EIATTR_CUDA_API_VERSION
	.align		4
        /*0000*/ 	.byte	0x04, 0x37
        /*0002*/ 	.short	(.L_14 - .L_13)
.L_13:
        /*0004*/ 	.word	0x00000082


	//----- nvinfo : EIATTR_KPARAM_INFO
	.align		4
.L_14:
        /*0008*/ 	.byte	0x04, 0x17
        /*000a*/ 	.short	(.L_16 - .L_15)
.L_15:
        /*000c*/ 	.word	0x00000000
        /*0010*/ 	.short	0x0001
        /*0012*/ 	.short	0x0008
        /*0014*/ 	.byte	0x00, 0xf0, 0x21, 0x00


	//----- nvinfo : EIATTR_KPARAM_INFO
	.align		4
.L_16:
        /*0018*/ 	.byte	0x04, 0x17
        /*001a*/ 	.short	(.L_18 - .L_17)
.L_17:
        /*001c*/ 	.word	0x00000000
        /*0020*/ 	.short	0x0000
        /*0022*/ 	.short	0x0000
        /*0024*/ 	.byte	0x00, 0xf5, 0x21, 0x00


	//----- nvinfo : EIATTR_SPARSE_MMA_MASK
	.align		4
.L_18:
        /*0028*/ 	.byte	0x03, 0x50
        /*002a*/ 	.short	0x0000


	//----- nvinfo : EIATTR_MAXREG_COUNT
	.align		4
        /*002c*/ 	.byte	0x03, 0x1b
        /*002e*/ 	.short	0x00ff


	//----- nvinfo : EIATTR_MERCURY_ISA_VERSION
	.align		4
        /*0030*/ 	.byte	0x03, 0x5f
        /*0032*/ 	.short	0x0101


	//----- nvinfo : EIATTR_VRC_CTA_INIT_COUNT
	.align		4
        /*0034*/ 	.byte	0x02, 0x4a
	.zero		1
	.zero		1


	//----- nvinfo : EIATTR_EXIT_INSTR_OFFSETS
	.align		4
        /*0038*/ 	.byte	0x04, 0x1c
        /*003a*/ 	.short	(.L_20 - .L_19)


	//   ....[0]....
.L_19:
        /*003c*/ 	.word	0x00000100


	//----- nvinfo : EIATTR_CBANK_PARAM_SIZE
	.align		4
.L_20:
        /*0040*/ 	.byte	0x03, 0x19
        /*0042*/ 	.short	0x0010


	//----- nvinfo : EIATTR_PARAM_CBANK
	.align		4
        /*0044*/ 	.byte	0x04, 0x0a
        /*0046*/ 	.short	(.L_22 - .L_21)
	.align		4
.L_21:
        /*0048*/ 	.word	index@(.nv.constant0._Z11genRandom_sPyy)
        /*004c*/ 	.short	0x0380
        /*004e*/ 	.short	0x0010


	//----- nvinfo : EIATTR_SW_WAR
	.align		4
.L_22:
        /*0050*/ 	.byte	0x04, 0x36
        /*0052*/ 	.short	(.L_24 - .L_23)
.L_23:
        /*0054*/ 	.word	0x00000008
.L_24:


//--------------------- .nv.info._Z9genRandomPyy  --------------------------
	.section	.nv.info._Z9genRandomPyy,"",@"SHT_CUDA_INFO"
	.sectionflags	@""
	.align	4


	//----- nvinfo : EIATTR_CUDA_API_VERSION
	.align		4
        /*0000*/ 	.byte	0x04, 0x37
        /*0002*/ 	.short	(.L_26 - .L_25)
.L_25:
        /*0004*/ 	.word	0x00000082


	//----- nvinfo : EIATTR_KPARAM_INFO
	.align		4
.L_26:
        /*0008*/ 	.byte	0x04, 0x17
        /*000a*/ 	.short	(.L_28 - .L_27)
.L_27:
        /*000c*/ 	.word	0x00000000
        /*0010*/ 	.short	0x0001
        /*0012*/ 	.short	0x0008
        /*0014*/ 	.byte	0x00, 0xf0, 0x21, 0x00


	//----- nvinfo : EIATTR_KPARAM_INFO
	.align		4
.L_28:
        /*0018*/ 	.byte	0x04, 0x17
        /*001a*/ 	.short	(.L_30 - .L_29)
.L_29:
        /*001c*/ 	.word	0x00000000
        /*0020*/ 	.short	0x0000
        /*0022*/ 	.short	0x0000
        /*0024*/ 	.byte	0x00, 0xf5, 0x21, 0x00


	//----- nvinfo : EIATTR_SPARSE_MMA_MASK
	.align		4
.L_30:
        /*0028*/ 	.byte	0x03, 0x50
        /*002a*/ 	.short	0x0000


	//----- nvinfo : EIATTR_MAXREG_COUNT
	.align		4
        /*002c*/ 	.byte	0x03, 0x1b
        /*002e*/ 	.short	0x00ff


	//----- nvinfo : EIATTR_MERCURY_ISA_VERSION
	.align		4
        /*0030*/ 	.byte	0x03, 0x5f
        /*0032*/ 	.short	0x0101


	//----- nvinfo : EIATTR_VRC_CTA_INIT_COUNT
	.align		4
        /*0034*/ 	.byte	0x02, 0x4a
	.zero		1
	.zero		1


	//----- nvinfo : EIATTR_EXIT_INSTR_OFFSETS
	.align		4
        /*0038*/ 	.byte	0x04, 0x1c
        /*003a*/ 	.short	(.L_32 - .L_31)


	//   ....[0]....
.L_31:
        /*003c*/ 	.word	0x000000c0


	//   ....[1]....
        /*0040*/ 	.word	0x000002a0


	//----- nvinfo : EIATTR_CBANK_PARAM_SIZE
	.align		4
.L_32:
        /*0044*/ 	.byte	0x03, 0x19
        /*0046*/ 	.short	0x0010


	//----- nvinfo : EIATTR_PARAM_CBANK
	.align		4
        /*0048*/ 	.byte	0x04, 0x0a
        /*004a*/ 	.short	(.L_34 - .L_33)
	.align		4
.L_33:
        /*004c*/ 	.word	index@(.nv.constant0._Z9genRandomPyy)
        /*0050*/ 	.short	0x0380
        /*0052*/ 	.short	0x0010


	//----- nvinfo : EIATTR_SW_WAR
	.align		4
.L_34:
        /*0054*/ 	.byte	0x04, 0x36
        /*0056*/ 	.short	(.L_36 - .L_35)
.L_35:
        /*0058*/ 	.word	0x00000008
.L_36:


//--------------------- .nv.callgraph             --------------------------
	.section	.nv.callgraph,"",@"SHT_CUDA_CALLGRAPH"
	.align	4
	.sectionentsize	8
	.align		4
        /*0000*/ 	.word	0x00000000
	.align		4
        /*0004*/ 	.word	0xffffffff
	.align		4
        /*0008*/ 	.word	0x00000000
	.align		4
        /*000c*/ 	.word	0xfffffffe
	.align		4
        /*0010*/ 	.word	0x00000000
	.align		4
        /*0014*/ 	.word	0xfffffffd
	.align		4
        /*0018*/ 	.word	0x00000000
	.align		4
        /*001c*/ 	.word	0xfffffffc


//--------------------- .nv.constant4             --------------------------
	.section	.nv.constant4,"a",@progbits
	.align	8
	.align		8
.nv.constant4:
        /*0000*/ 	.dword	devData


//--------------------- .text._Z11genRandom_sPyy  --------------------------
	.section	.text._Z11genRandom_sPyy,"ax",@progbits
	.align	128
        .global         _Z11genRandom_sPyy
        .type           _Z11genRandom_sPyy,@function
        .size           _Z11genRandom_sPyy,(.L_x_2 - _Z11genRandom_sPyy)
        .other          _Z11genRandom_sPyy,@"STO_CUDA_ENTRY STV_DEFAULT"
_Z11genRandom_sPyy:
.text._Z11genRandom_sPyy:
[----:B------:R-:W-:Y:S01]  /*0000*/  LDC R1, c[0x0][0x37c] ;  /* 0x0000df00ff017b82 */ /* 0x000fe20000000800 */
[----:B------:R-:W0:Y:S01]  /*0010*/  S2R R7, SR_CTAID.X ;  /* 0x0000000000077919 */ /* 0x000e220000002500 */
[----:B------:R-:W0:Y:S01]  /*0020*/  LDCU UR4, c[0x0][0x360] ;  /* 0x00006c00ff0477ac */ /* 0x000e220008000800 */
[----:B------:R-:W-:-:S05]  /*0030*/  HFMA2 R2, -RZ, RZ, 0, 6.79492950439453125e-06 ;  /* 0x00000072ff027431 */ /* 0x000fca00000001ff */
[----:B------:R-:W1:Y:S01]  /*0040*/  LDC.64 R4, c[0x0][0x380] ;  /* 0x0000e000ff047b82 */ /* 0x000e620000000a00 */
[----:B------:R-:W0:Y:S02]  /*0050*/  S2R R0, SR_TID.X ;  /* 0x0000000000007919 */ /* 0x000e240000002100 */
[----:B0-----:R-:W-:Y:S01]  /*0060*/  IMAD R7, R7, UR4, R0 ;  /* 0x0000000407077c24 */ /* 0x001fe2000f8e0200 */
[----:B------:R-:W0:Y:S03]  /*0070*/  LDCU.64 UR4, c[0x0][0x358] ;  /* 0x00006b00ff0477ac */ /* 0x000e260008000a00 */
[C---:B------:R-:W-:Y:S02]  /*0080*/  IMAD R2, R7.reuse, R2, 0x202 ;  /* 0x0000020207027424 */ /* 0x040fe400078e0202 */
[----:B-1----:R-:W-:-:S04]  /*0090*/  IMAD.WIDE R4, R7, 0x8, R4 ;  /* 0x0000000807047825 */ /* 0x002fc800078e0204 */
[----:B------:R-:W-:-:S05]  /*00a0*/  IMAD.HI R0, R2, 0x22b3e273, RZ ;  /* 0x22b3e27302007827 */ /* 0x000fca00078e02ff */
[----:B------:R-:W-:-:S04]  /*00b0*/  SHF.R.U32.HI R3, RZ, 0x1f, R0 ;  /* 0x0000001fff037819 */ /* 0x000fc80000011600 */
[----:B------:R-:W-:-:S05]  /*00c0*/  LEA.HI.SX32 R3, R0, R3, 0x17 ;  /* 0x0000000300037211 */ /* 0x000fca00078fbaff */
[----:B------:R-:W-:-:S05]  /*00d0*/  IMAD R2, R3, -0xec1, R2 ;  /* 0xfffff13f03027824 */ /* 0x000fca00078e0202 */
[----:B------:R-:W-:-:S05]  /*00e0*/  SHF.R.S32.HI R3, RZ, 0x1f, R2 ;  /* 0x0000001fff037819 */ /* 0x000fca0000011402 */
[----:B0-----:R-:W-:Y:S01]  /*00f0*/  STG.E.64 desc[UR4][R4.64], R2 ;  /* 0x0000000204007986 */ /* 0x001fe2000c101b04 */
[----:B------:R-:W-:Y:S05]  /*0100*/  EXIT ;  /* 0x000000000000794d */ /* 0x000fea0003800000 */
.L_x_0:
[----:B------:R-:W-:-:S00]  /*0110*/  BRA `(.L_x_0) ;  /* 0xfffffffc00fc7947 */ /* 0x000fc0000383ffff */
[----:B------:R-:W-:-:S00]  /*0120*/  NOP ;  /* 0x0000000000007918 */ /* 0x000fc00000000000 */
        /* <DEDUP_REMOVED lines=13> */
.L_x_2:


//--------------------- .text._Z9genRandomPyy     --------------------------
	.section	.text._Z9genRandomPyy,"ax",@progbits
	.align	128
        .global         _Z9genRandomPyy
        .type           _Z9genRandomPyy,@function
        .size           _Z9genRandomPyy,(.L_x_3 - _Z9genRandomPyy)
        .other          _Z9genRandomPyy,@"STO_CUDA_ENTRY STV_DEFAULT"
_Z9genRandomPyy:
.text._Z9genRandomPyy:
[----:B------:R-:W-:Y:S08]  /*0000*/  LDC R1, c[0x0][0x37c] ;  /* 0x0000df00ff017b82 */ /* 0x000ff00000000800 */
[----:B------:R-:W0:Y:S01]  /*0010*/  LDC.64 R2, c[0x0][0x388] ;  /* 0x0000e200ff027b82 */ /* 0x000e220000000a00 */
[----:B------:R-:W1:Y:S01]  /*0020*/  S2R R0, SR_CTAID.X ;  /* 0x0000000000007919 */ /* 0x000e620000002500 */
[----:B------:R-:W1:Y:S01]  /*0030*/  LDCU UR6, c[0x0][0x360] ;  /* 0x00006c00ff0677ac */ /* 0x000e620008000800 */
[----:B------:R-:W1:Y:S01]  /*0040*/  S2R R5, SR_TID.X ;  /* 0x0000000000057919 */ /* 0x000e620000002100 */
[----:B------:R-:W2:Y:S01]  /*0050*/  LDCU.64 UR4, c[0x0][0x358] ;  /* 0x00006b00ff0477ac */ /* 0x000ea20008000a00 */
[----:B0-----:R-:W-:-:S04]  /*0060*/  ISETP.GT.U32.AND P0, PT, R2, 0x9, PT ;  /* 0x000000090200780c */ /* 0x001fc80003f04070 */
[----:B------:R-:W-:Y:S01]  /*0070*/  ISETP.GT.U32.AND.EX P0, PT, R3, RZ, PT, P0 ;  /* 0x000000ff0300720c */ /* 0x000fe20003f04100 */
[----:B-1----:R-:W-:-:S12]  /*0080*/  IMAD R0, R0, UR6, R5 ;  /* 0x0000000600007c24 */ /* 0x002fd8000f8e0205 */
[----:B------:R-:W0:Y:S02]  /*0090*/  @!P0 LDC.64 R2, c[0x0][0x380] ;  /* 0x0000e000ff028b82 */ /* 0x000e240000000a00 */
[----:B0-----:R-:W-:-:S05]  /*00a0*/  @!P0 IMAD.WIDE R2, R0, 0x8, R2 ;  /* 0x0000000800028825 */ /* 0x001fca00078e0202 */
[----:B--2---:R0:W-:Y:S01]  /*00b0*/  @!P0 STG.E.64 desc[UR4][R2.64], RZ ;  /* 0x000000ff02008986 */ /* 0x0041e2000c101b04 */
[----:B------:R-:W-:Y:S05]  /*00c0*/  @!P0 EXIT ;  /* 0x000000000000894d */ /* 0x000fea0003800000 */
[----:B0-----:R-:W0:Y:S02]  /*00d0*/  LDC.64 R2, c[0x4][RZ] ;  /* 0x01000000ff027b82 */ /* 0x001e240000000a00 */
[----:B0-----:R-:W2:Y:S01]  /*00e0*/  LDG.E.64 R6, desc[UR4][R2.64] ;  /* 0x0000000402067981 */ /* 0x001ea2000c1e1b00 */
[----:B------:R-:W-:Y:S01]  /*00f0*/  HFMA2 R4, -RZ, RZ, 0, 3.063678741455078125e-05 ;  /* 0x00000202ff047431 */ /* 0x000fe200000001ff */
[----:B------:R-:W-:-:S04]  /*0100*/  MOV R5, 0x0 ;  /* 0x0000000000057802 */ /* 0x000fc80000000f00 */
[----:B--2---:R-:W-:-:S04]  /*0110*/  IMAD.WIDE.U32 R4, R6, 0x72, R4 ;  /* 0x0000007206047825 */ /* 0x004fc800078e0004 */
[----:B------:R-:W-:-:S04]  /*0120*/  IMAD R7, R7, 0x72, RZ ;  /* 0x0000007207077824 */ /* 0x000fc800078e02ff */
[----:B------:R-:W-:-:S04]  /*0130*/  IMAD.IADD R5, R5, 0x1, R7 ;  /* 0x0000000105057824 */ /* 0x000fc800078e0207 */
[----:B------:R-:W-:-:S04]  /*0140*/  IMAD.WIDE.U32 R6, R5, -0x76ae30ef, RZ ;  /* 0x8951cf1105067825 */ /* 0x000fc800078e00ff */
[----:B------:R-:W-:-:S04]  /*0150*/  IMAD.WIDE.U32 R8, P0, R4, 0x159f1396, R6 ;  /* 0x159f139604087825 */ /* 0x000fc80007800006 */
[----:B------:R-:W-:Y:S01]  /*0160*/  IMAD.WIDE.U32 R6, R4, -0x76ae30ef, RZ ;  /* 0x8951cf1104067825 */ /* 0x000fe200078e00ff */
[----:B------:R-:W-:-:S03]  /*0170*/  IADD3.X R11, PT, PT, RZ, RZ, RZ, P0, !PT ;  /* 0x000000ffff0b7210 */ /* 0x000fc600007fe4ff */
[----:B------:R-:W-:Y:S01]  /*0180*/  IMAD.MOV.U32 R10, RZ, RZ, R9 ;  /* 0x000000ffff0a7224 */ /* 0x000fe200078e0009 */
[----:B------:R-:W-:Y:S02]  /*0190*/  IADD3 RZ, P0, PT, R7, R8, RZ ;  /* 0x0000000807ff7210 */ /* 0x000fe40007f1e0ff */
[----:B------:R-:W0:Y:S03]  /*01a0*/  LDC.64 R6, c[0x0][0x380] ;  /* 0x0000e000ff067b82 */ /* 0x000e260000000a00 */
[----:B------:R-:W-:-:S03]  /*01b0*/  IMAD.WIDE.U32.X R8, R5, 0x159f1396, R10, P0 ;  /* 0x159f139605087825 */ /* 0x000fc600000e040a */
[----:B------:R-:W-:-:S04]  /*01c0*/  IADD3 R11, P0, PT, R4, -R8, RZ ;  /* 0x80000008040b7210 */ /* 0x000fc80007f1e0ff */
[----:B------:R-:W-:-:S04]  /*01d0*/  IADD3.X R10, PT, PT, R5, ~R9, RZ, P0, !PT ;  /* 0x80000009050a7210 */ /* 0x000fc800007fe4ff */
[--C-:B------:R-:W-:Y:S02]  /*01e0*/  SHF.R.U64 R11, R11, 0x1, R10.reuse ;  /* 0x000000010b0b7819 */ /* 0x100fe4000000120a */
[----:B------:R-:W-:Y:S02]  /*01f0*/  SHF.R.U32.HI R13, RZ, 0x1, R10 ;  /* 0x00000001ff0d7819 */ /* 0x000fe4000001160a */
[----:B------:R-:W-:Y:S01]  /*0200*/  IADD3 R8, P0, PT, R11, R8, RZ ;  /* 0x000000080b087210 */ /* 0x000fe20007f1e0ff */
[----:B0-----:R-:W-:-:S04]  /*0210*/  IMAD.WIDE R6, R0, 0x8, R6 ;  /* 0x0000000800067825 */ /* 0x001fc800078e0206 */
[----:B------:R-:W-:-:S05]  /*0220*/  IMAD.X R11, R13, 0x1, R9, P0 ;  /* 0x000000010d0b7824 */ /* 0x000fca00000e0609 */
[--C-:B------:R-:W-:Y:S02]  /*0230*/  SHF.R.U64 R9, R8, 0xb, R11.reuse ;  /* 0x0000000b08097819 */ /* 0x100fe4000000120b */
[----:B------:R-:W-:-:S03]  /*0240*/  SHF.R.U32.HI R8, RZ, 0xb, R11 ;  /* 0x0000000bff087819 */ /* 0x000fc6000001160b */
[----:B------:R-:W-:-:S04]  /*0250*/  IMAD.WIDE.U32 R4, R9, -0xec1, R4 ;  /* 0xfffff13f09047825 */ /* 0x000fc800078e0004 */
[----:B------:R-:W-:-:S05]  /*0260*/  IMAD R8, R8, -0xec1, RZ ;  /* 0xfffff13f08087824 */ /* 0x000fca00078e02ff */
[----:B------:R-:W-:-:S05]  /*0270*/  IADD3 R5, PT, PT, R5, -R9, R8 ;  /* 0x8000000905057210 */ /* 0x000fca0007ffe008 */
[----:B------:R-:W-:Y:S04]  /*0280*/  STG.E.64 desc[UR4][R6.64], R4 ;  /* 0x0000000406007986 */ /* 0x000fe8000c101b04 */
[----:B------:R-:W-:Y:S01]  /*0290*/  STG.E.64 desc[UR4][R2.64], R4 ;  /* 0x0000000402007986 */ /* 0x000fe2000c101b04 */
[----:B------:R-:W-:Y:S05]  /*02a0*/  EXIT ;  /* 0x000000000000794d */ /* 0x000fea0003800000 */
.L_x_1:
        /* <DEDUP_REMOVED lines=13> */
.L_x_3:


//--------------------- .nv.global.init           --------------------------
	.section	.nv.global.init,"aw",@progbits
	.align	8
.nv.global.init:
	.type		devData,@object
	.size		devData,(.L_0 - devData)
devData:
        /*0000*/ 	.byte	0x01, 0x00, 0x00, 0x00, 0x00, 0x00, 0x00, 0x00
.L_0:


//--------------------- .nv.shared.reserved.0     --------------------------
	.section	.nv.shared.reserved.0,"aw",@nobits
	.weak		__nv_reservedSMEM_offset_0_alias
	.size		__nv_reservedSMEM_offset_0_alias, 0, 64
	.other		__nv_reservedSMEM_offset_0_alias,@"STO_CUDA_RESERVED_SHARED STV_DEFAULT"
__nv_reservedSMEM_offset_0_alias:
	.zero		0
	.zero		64


//--------------------- .nv.constant0._Z11genRandom_sPyy --------------------------
	.section	.nv.constant0._Z11genRandom_sPyy,"a",@progbits
	.sectionflags	@""
	.align	4
.nv.constant0._Z11genRandom_sPyy:
	.zero		912


//--------------------- .nv.constant0._Z9genRandomPyy --------------------------
	.section	.nv.constant0._Z9genRandomPyy,"a",@progbits
	.sectionflags	@""
	.align	4
.nv.constant0._Z9genRandomPyy:
	.zero		912


//--------------------- SYMBOLS --------------------------

	.type		.nv.reservedSmem.offset0,@object
	.size		.nv.reservedSmem.offset0,0x4
